	.headerflags	@"EF_CUDA_TEXMODE_UNIFIED EF_CUDA_64BIT_ADDRESS EF_CUDA_ACCELERATORS EF_CUDA_SM90 EF_CUDA_VIRTUAL_SM(EF_CUDA_SM90)"
	.elftype	@"ET_EXEC"


//--------------------- .nv.info                  --------------------------
	.section	.nv.info,"",@"SHT_CUDA_INFO"
	.align	4


	//----- nvinfo : EIATTR_REGCOUNT
	.align		4
        /*0000*/ 	.byte	0x04, 0x2f
        /*0002*/ 	.short	(.L_1 - .L_0)
	.align		4
.L_0:
        /*0004*/ 	.word	index@(triton_poi_fused_clone_0)
        /*0008*/ 	.word	0x00000012


	//----- nvinfo : EIATTR_MIN_STACK_SIZE
	.align		4
.L_1:
        /*000c*/ 	.byte	0x04, 0x12
        /*000e*/ 	.short	(.L_3 - .L_2)
	.align		4
.L_2:
        /*0010*/ 	.word	index@(triton_poi_fused_clone_0)
        /*0014*/ 	.word	0x00000000


	//----- nvinfo : EIATTR_FRAME_SIZE
	.align		4
.L_3:
        /*0018*/ 	.byte	0x04, 0x11
        /*001a*/ 	.short	(.L_5 - .L_4)
	.align		4
.L_4:
        /*001c*/ 	.word	index@(triton_poi_fused_clone_0)
        /*0020*/ 	.word	0x00000000


	//----- nvinfo : EIATTR_MIN_STACK_SIZE
	.align		4
.L_5:
        /*0024*/ 	.byte	0x04, 0x12
        /*0026*/ 	.short	(.L_7 - .L_6)
	.align		4
.L_6:
        /*0028*/ 	.word	index@(triton_poi_fused_clone_0)
        /*002c*/ 	.word	0x00000000
.L_7:


//--------------------- .nv.info.triton_poi_fused_clone_0 --------------------------
	.section	.nv.info.triton_poi_fused_clone_0,"",@"SHT_CUDA_INFO"
	.sectionflags	@""
	.align	4


	//----- nvinfo : EIATTR_CUDA_API_VERSION
	.align		4
        /*0000*/ 	.byte	0x04, 0x37
        /*0002*/ 	.short	(.L_9 - .L_8)
.L_8:
        /*0004*/ 	.word	0x0000007c


	//----- nvinfo : EIATTR_KPARAM_INFO
	.align		4
.L_9:
        /*0008*/ 	.byte	0x04, 0x17
        /*000a*/ 	.short	(.L_11 - .L_10)
.L_10:
        /*000c*/ 	.word	0x00000000
        /*0010*/ 	.short	0x0004
        /*0012*/ 	.short	0x001c
        /*0014*/ 	.byte	0x00, 0xf0, 0x11, 0x00


	//----- nvinfo : EIATTR_KPARAM_INFO
	.align		4
.L_11:
        /*0018*/ 	.byte	0x04, 0x17
        /*001a*/ 	.short	(.L_13 - .L_12)
.L_12:
        /*001c*/ 	.word	0x00000000
        /*0020*/ 	.short	0x0003
        /*0022*/ 	.short	0x0018
        /*0024*/ 	.byte	0x00, 0xf0, 0x11, 0x00


	//----- nvinfo : EIATTR_KPARAM_INFO
	.align		4
.L_13:
        /*0028*/ 	.byte	0x04, 0x17
        /*002a*/ 	.short	(.L_15 - .L_14)
.L_14:
        /*002c*/ 	.word	0x00000000
        /*0030*/ 	.short	0x0002
        /*0032*/ 	.short	0x0010
        /*0034*/ 	.byte	0x00, 0xf4, 0x21, 0x00


	//----- nvinfo : EIATTR_KPARAM_INFO
	.align		4
.L_15:
        /*0038*/ 	.byte	0x04, 0x17
        /*003a*/ 	.short	(.L_17 - .L_16)
.L_16:
        /*003c*/ 	.word	0x00000000
        /*0040*/ 	.short	0x0001
        /*0042*/ 	.short	0x0008
        /*0044*/ 	.byte	0x00, 0xf4, 0x21, 0x00


	//----- nvinfo : EIATTR_KPARAM_INFO
	.align		4
.L_17:
        /*0048*/ 	.byte	0x04, 0x17
        /*004a*/ 	.short	(.L_19 - .L_18)
.L_18:
        /*004c*/ 	.word	0x00000000
        /*0050*/ 	.short	0x0000
        /*0052*/ 	.short	0x0000
        /*0054*/ 	.byte	0x00, 0xf4, 0x21, 0x00


	//----- nvinfo : EIATTR_SPARSE_MMA_MASK
	.align		4
.L_19:
        /*0058*/ 	.byte	0x03, 0x50
        /*005a*/ 	.short	0x0000


	//----- nvinfo : EIATTR_MAXREG_COUNT
	.align		4
        /*005c*/ 	.byte	0x03, 0x1b
        /*005e*/ 	.short	0x00ff


	//----- nvinfo : EIATTR_EXIT_INSTR_OFFSETS
	.align		4
        /*0060*/ 	.byte	0x04, 0x1c
        /*0062*/ 	.short	(.L_21 - .L_20)


	//   ....[0]....
.L_20:
        /*0064*/ 	.word	0x000003c0


	//   ....[1]....
        /*0068*/ 	.word	0x00000430


	//----- nvinfo : EIATTR_REQNTID
	.align		4
.L_21:
        /*006c*/ 	.byte	0x04, 0x10
        /*006e*/ 	.short	(.L_23 - .L_22)
.L_22:
        /*0070*/ 	.word	0x00000080
        /*0074*/ 	.word	0x00000001
        /*0078*/ 	.word	0x00000001


	//----- nvinfo : EIATTR_CBANK_PARAM_SIZE
	.align		4
.L_23:
        /*007c*/ 	.byte	0x03, 0x19
        /*007e*/ 	.short	0x0020


	//----- nvinfo : EIATTR_PARAM_CBANK
	.align		4
        /*0080*/ 	.byte	0x04, 0x0a
        /*0082*/ 	.short	(.L_25 - .L_24)
	.align		4
.L_24:
        /*0084*/ 	.word	index@(.nv.constant0.triton_poi_fused_clone_0)
        /*0088*/ 	.short	0x0210
        /*008a*/ 	.short	0x0020


	//----- nvinfo : EIATTR_SW_WAR
	.align		4
.L_25:
        /*008c*/ 	.byte	0x04, 0x36
        /*008e*/ 	.short	(.L_27 - .L_26)
.L_26:
        /*0090*/ 	.word	0x00000008
.L_27:


//--------------------- .nv.callgraph             --------------------------
	.section	.nv.callgraph,"",@"SHT_CUDA_CALLGRAPH"
	.align	4
	.sectionentsize	8
	.align		4
        /*0000*/ 	.word	0x00000000
	.align		4
        /*0004*/ 	.word	0xffffffff
	.align		4
        /*0008*/ 	.word	0x00000000
	.align		4
        /*000c*/ 	.word	0xfffffffe
	.align		4
        /*0010*/ 	.word	0x00000000
	.align		4
        /*0014*/ 	.word	0xfffffffd
	.align		4
        /*0018*/ 	.word	0x00000000
	.align		4
        /*001c*/ 	.word	0xfffffffc


//--------------------- .text.triton_poi_fused_clone_0 --------------------------
	.section	.text.triton_poi_fused_clone_0,"ax",@progbits
	.sectionflags	@"SHF_BARRIERS=1"
	.align	128
        .global         triton_poi_fused_clone_0
        .type           triton_poi_fused_clone_0,@function
        .size           triton_poi_fused_clone_0,(.L_x_1 - triton_poi_fused_clone_0)
        .other          triton_poi_fused_clone_0,@"STO_CUDA_ENTRY STV_DEFAULT"
triton_poi_fused_clone_0:
.text.triton_poi_fused_clone_0:
[----:B------:R-:W0:Y:S02]  /*0000*/  LDC R1, c[0x0][0x28] ;  /* 0x00000a00ff017b82 */ /* 0x000e240000000800 */
[----:B------:R-:W1:Y:S01]  /*0010*/  S2R R0, SR_TID.X ;  /* 0x0000000000007919 */ /* 0x000e620000002100 */
[----:B------:R-:W2:Y:S01]  /*0020*/  S2UR UR4, SR_CTAID.Y ;  /* 0x00000000000479c3 */ /* 0x000ea20000002600 */
[----:B------:R-:W-:Y:S01]  /*0030*/  ULDC.64 UR8, c[0x0][0x208] ;  /* 0x0000820000087ab9 */ /* 0x000fe20000000a00 */
[----:B------:R-:W3:Y:S06]  /*0040*/  S2R R10, SR_CTAID.X ;  /* 0x00000000000a7919 */ /* 0x000eec0000002500 */
[----:B------:R-:W4:Y:S08]  /*0050*/  LDC.64 R4, c[0x0][0x218] ;  /* 0x00008600ff047b82 */ /* 0x000f300000000a00 */
[----:B------:R-:W5:Y:S01]  /*0060*/  LDC.64 R2, c[0x0][0x210] ;  /* 0x00008400ff027b82 */ /* 0x000f620000000a00 */
[----:B--2---:R-:W-:Y:S01]  /*0070*/  USHF.L.U32 UR4, UR4, 0x4, URZ ;  /* 0x0000000404047899 */ /* 0x004fe2000800063f */
[----:B-1----:R-:W-:Y:S01]  /*0080*/  IMAD.SHL.U32 R7, R0, 0x2, RZ ;  /* 0x0000000200077824 */ /* 0x002fe200078e00ff */
[----:B------:R-:W-:Y:S01]  /*0090*/  SHF.R.U32.HI R12, RZ, 0x3, R0 ;  /* 0x00000003ff0c7819 */ /* 0x000fe20000011600 */
[----:B---3--:R-:W-:-:S03]  /*00a0*/  IMAD.SHL.U32 R8, R10, 0x10, RZ ;  /* 0x000000100a087824 */ /* 0x008fc600078e00ff */
[----:B------:R-:W-:Y:S02]  /*00b0*/  LOP3.LUT R7, R7, 0xe, RZ, 0xc0, !PT ;  /* 0x0000000e07077812 */ /* 0x000fe400078ec0ff */
[----:B------:R-:W-:Y:S02]  /*00c0*/  SHF.R.S32.HI R15, RZ, 0x1b, R10 ;  /* 0x0000001bff0f7819 */ /* 0x000fe4000001140a */
[----:B------:R-:W-:Y:S02]  /*00d0*/  LOP3.LUT R9, R7, UR4, RZ, 0xfc, !PT ;  /* 0x0000000407097c12 */ /* 0x000fe4000f8efcff */
[----:B------:R-:W-:Y:S02]  /*00e0*/  SGXT R15, R15, 0x1 ;  /* 0x000000010f0f781a */ /* 0x000fe40000000200 */
[----:B------:R-:W-:-:S04]  /*00f0*/  SHF.R.S32.HI R6, RZ, 0x1f, R9 ;  /* 0x0000001fff067819 */ /* 0x000fc80000011409 */
[----:B------:R-:W-:Y:S02]  /*0100*/  LEA.HI R11, R6, R9, RZ, 0x2 ;  /* 0x00000009060b7211 */ /* 0x000fe400078f10ff */
[----:B------:R-:W-:Y:S02]  /*0110*/  SGXT.U32 R6, R12, 0x4 ;  /* 0x000000040c06781a */ /* 0x000fe40000000000 */
[C---:B------:R-:W-:Y:S01]  /*0120*/  LOP3.LUT R12, R11.reuse, 0xfffffffc, RZ, 0xc0, !PT ;  /* 0xfffffffc0b0c7812 */ /* 0x040fe200078ec0ff */
[----:B------:R-:W-:Y:S01]  /*0130*/  IMAD.SHL.U32 R11, R11, 0x10, RZ ;  /* 0x000000100b0b7824 */ /* 0x000fe200078e00ff */
[----:B------:R-:W-:-:S03]  /*0140*/  LOP3.LUT R10, R8, R6, RZ, 0xfc, !PT ;  /* 0x00000006080a7212 */ /* 0x000fc600078efcff */
[----:B------:R-:W-:Y:S01]  /*0150*/  IMAD.IADD R13, R9, 0x1, -R12 ;  /* 0x00000001090d7824 */ /* 0x000fe200078e0a0c */
[C---:B------:R-:W-:Y:S01]  /*0160*/  ISETP.GE.AND P1, PT, R10.reuse, 0x10, PT ;  /* 0x000000100a00780c */ /* 0x040fe20003f26270 */
[----:B------:R-:W-:Y:S01]  /*0170*/  IMAD.MOV.U32 R12, RZ, RZ, RZ ;  /* 0x000000ffff0c7224 */ /* 0x000fe200078e00ff */
[----:B------:R-:W-:Y:S01]  /*0180*/  LEA.HI R15, R15, R10, RZ, 0x2 ;  /* 0x0000000a0f0f7211 */ /* 0x000fe200078f10ff */
[----:B------:R-:W-:Y:S01]  /*0190*/  IMAD R13, R10, 0x4, R13 ;  /* 0x000000040a0d7824 */ /* 0x000fe200078e020d */
[----:B------:R-:W-:Y:S02]  /*01a0*/  LOP3.LUT R10, R11, 0xffffffc0, RZ, 0xc0, !PT ;  /* 0xffffffc00b0a7812 */ /* 0x000fe400078ec0ff */
[----:B------:R-:W-:Y:S02]  /*01b0*/  ISETP.LT.AND P0, PT, R9, 0x10, !P1 ;  /* 0x000000100900780c */ /* 0x000fe40004f01270 */
[----:B------:R-:W-:Y:S01]  /*01c0*/  SHF.R.S32.HI R11, RZ, 0x2, R15 ;  /* 0x00000002ff0b7819 */ /* 0x000fe2000001140f */
[----:B------:R-:W-:-:S04]  /*01d0*/  IMAD.IADD R13, R13, 0x1, R10 ;  /* 0x000000010d0d7824 */ /* 0x000fc800078e020a */
[----:B----4-:R-:W-:-:S04]  /*01e0*/  IMAD.WIDE R10, R11, 0x4, R4 ;  /* 0x000000040b0a7825 */ /* 0x010fc800078e0204 */
[----:B-----5:R-:W-:Y:S01]  /*01f0*/  IMAD.WIDE R4, R13, 0x4, R2 ;  /* 0x000000040d047825 */ /* 0x020fe200078e0202 */
[----:B------:R-:W-:Y:S01]  /*0200*/  CS2R R2, SRZ ;  /* 0x0000000000027805 */ /* 0x000fe2000001ff00 */
[----:B------:R-:W2:Y:S05]  /*0210*/  @!P1 LDG.E.EL R12, desc[UR8][R10.64] ;  /* 0x000000080a0c9981 */ /* 0x000eaa000c2e1900 */
[----:B------:R1:W2:Y:S01]  /*0220*/  @P0 LDG.E.64 R2, desc[UR8][R4.64] ;  /* 0x0000000804020981 */ /* 0x0002a2000c1e1b00 */
[----:B------:R-:W3:Y:S01]  /*0230*/  S2UR UR6, SR_CgaCtaId ;  /* 0x00000000000679c3 */ /* 0x000ee20000008800 */
[----:B------:R-:W-:Y:S01]  /*0240*/  IMAD.SHL.U32 R9, R0, 0x20, RZ ;  /* 0x0000002000097824 */ /* 0x000fe200078e00ff */
[----:B------:R-:W-:Y:S01]  /*0250*/  UMOV UR5, 0x400 ;  /* 0x0000040000057882 */ /* 0x000fe20000000000 */
[----:B------:R-:W-:-:S02]  /*0260*/  LOP3.LUT R8, R8, R7, RZ, 0xfc, !PT ;  /* 0x0000000708087212 */ /* 0x000fc400078efcff */
[----:B------:R-:W-:Y:S02]  /*0270*/  LOP3.LUT R7, R6, UR4, RZ, 0xfc, !PT ;  /* 0x0000000406077c12 */ /* 0x000fe4000f8efcff */
[----:B------:R-:W-:Y:S02]  /*0280*/  LOP3.LUT R13, R9, 0xe0, RZ, 0xc0, !PT ;  /* 0x000000e0090d7812 */ /* 0x000fe400078ec0ff */
[----:B------:R-:W-:Y:S02]  /*0290*/  VIMNMX R9, R7, R8, !PT ;  /* 0x0000000807097248 */ /* 0x000fe40007fe0100 */
[C---:B------:R-:W-:Y:S02]  /*02a0*/  LOP3.LUT R14, R13.reuse, 0x10, RZ, 0xfc, !PT ;  /* 0x000000100d0e7812 */ /* 0x040fe400078efcff */
[----:B------:R-:W-:Y:S02]  /*02b0*/  LOP3.LUT R6, R13, R6, RZ, 0xfc, !PT ;  /* 0x000000060d067212 */ /* 0x000fe400078efcff */
[----:B------:R-:W-:-:S02]  /*02c0*/  ISETP.GE.AND P0, PT, R9, 0x10, PT ;  /* 0x000000100900780c */ /* 0x000fc40003f06270 */
[----:B-1----:R-:W-:Y:S01]  /*02d0*/  SHF.R.U32.HI R4, RZ, 0x1, R0 ;  /* 0x00000001ff047819 */ /* 0x002fe20000011600 */
[----:B------:R-:W-:-:S03]  /*02e0*/  IMAD.SHL.U32 R0, R0, 0x8, RZ ;  /* 0x0000000800007824 */ /* 0x000fc600078e00ff */
[----:B------:R-:W-:Y:S01]  /*02f0*/  LOP3.LUT R4, R4, 0x3c, RZ, 0xc0, !PT ;  /* 0x0000003c04047812 */ /* 0x000fe200078ec0ff */
[----:B---3--:R-:W-:-:S06]  /*0300*/  UPRMT UR5, UR6, 0x654, UR5 ;  /* 0x0000065406057896 */ /* 0x008fcc0008000005 */
[----:B------:R-:W-:Y:S02]  /*0310*/  LEA.HI R13, R13, UR5, RZ, 0x1e ;  /* 0x000000050d0d7c11 */ /* 0x000fe4000f8ff0ff */
[----:B------:R-:W-:-:S03]  /*0320*/  LEA.HI R5, R14, UR5, RZ, 0x1e ;  /* 0x000000050e057c11 */ /* 0x000fc6000f8ff0ff */
[C---:B------:R-:W-:Y:S02]  /*0330*/  IMAD R13, R6.reuse, 0x4, R13 ;  /* 0x00000004060d7824 */ /* 0x040fe400078e020d */
[----:B------:R-:W-:Y:S01]  /*0340*/  IMAD R6, R6, 0x4, R5 ;  /* 0x0000000406067824 */ /* 0x000fe200078e0205 */
[----:B------:R-:W-:-:S04]  /*0350*/  LOP3.LUT R5, R0, 0x3f8, RZ, 0xc0, !PT ;  /* 0x000003f800057812 */ /* 0x000fc800078ec0ff */
[----:B------:R-:W-:Y:S01]  /*0360*/  IADD3 R4, R5, UR5, R4 ;  /* 0x0000000505047c10 */ /* 0x000fe2000fffe004 */
[C---:B--2---:R-:W-:Y:S01]  /*0370*/  FADD R2, R12.reuse, R2 ;  /* 0x000000020c027221 */ /* 0x044fe20000000000 */
[----:B------:R-:W-:-:S04]  /*0380*/  FADD R3, R12, R3 ;  /* 0x000000030c037221 */ /* 0x000fc80000000000 */
[----:B------:R1:W-:Y:S04]  /*0390*/  STS [R13], R2 ;  /* 0x000000020d007388 */ /* 0x0003e80000000800 */
[----:B------:R1:W-:Y:S01]  /*03a0*/  STS [R6+0x40], R3 ;  /* 0x0000400306007388 */ /* 0x0003e20000000800 */
[----:B------:R-:W-:Y:S06]  /*03b0*/  BAR.SYNC.DEFER_BLOCKING 0x0 ;  /* 0x0000000000007b1d */ /* 0x000fec0000010000 */
[----:B-1----:R-:W-:Y:S05]  /*03c0*/  @P0 EXIT ;  /* 0x000000000000094d */ /* 0x002fea0003800000 */
[----:B------:R-:W-:Y:S01]  /*03d0*/  LDS R10, [R4] ;  /* 0x00000000040a7984 */ /* 0x000fe20000000800 */
[----:B------:R-:W0:Y:S01]  /*03e0*/  LDC.64 R2, c[0x0][0x220] ;  /* 0x00008800ff027b82 */ /* 0x000e220000000a00 */
[----:B------:R-:W-:Y:S02]  /*03f0*/  IMAD R7, R7, 0x10, R8 ;  /* 0x0000001007077824 */ /* 0x000fe400078e0208 */
[----:B------:R-:W1:Y:S02]  /*0400*/  LDS R11, [R4+0x4] ;  /* 0x00000400040b7984 */ /* 0x000e640000000800 */
[----:B0-----:R-:W-:-:S05]  /*0410*/  IMAD.WIDE R2, R7, 0x4, R2 ;  /* 0x0000000407027825 */ /* 0x001fca00078e0202 */
[----:B-1----:R-:W-:Y:S01]  /*0420*/  STG.E.64 desc[UR8][R2.64], R10 ;  /* 0x0000000a02007986 */ /* 0x002fe2000c101b08 */
[----:B------:R-:W-:Y:S05]  /*0430*/  EXIT ;  /* 0x000000000000794d */ /* 0x000fea0003800000 */
.L_x_0:
[----:B------:R-:W-:-:S00]  /*0440*/  BRA `(.L_x_0) ;  /* 0xfffffffc00fc7947 */ /* 0x000fc0000383ffff */
[----:B------:R-:W-:-:S00]  /*0450*/  NOP ;  /* 0x0000000000007918 */ /* 0x000fc00000000000 */
        /* <DEDUP_REMOVED lines=10> */
.L_x_1:


//--------------------- .nv.shared.triton_poi_fused_clone_0 --------------------------
	.section	.nv.shared.triton_poi_fused_clone_0,"aw",@nobits
	.sectionflags	@""
	.align	16
	.zero		1024


//--------------------- .nv.constant0.triton_poi_fused_clone_0 --------------------------
	.section	.nv.constant0.triton_poi_fused_clone_0,"a",@progbits
	.sectionflags	@""
	.align	4
.nv.constant0.triton_poi_fused_clone_0:
	.zero		560
